	.headerflags	@"EF_CUDA_TEXMODE_UNIFIED EF_CUDA_64BIT_ADDRESS EF_CUDA_ACCELERATORS EF_CUDA_SM90 EF_CUDA_VIRTUAL_SM(EF_CUDA_SM90)"
	.elftype	@"ET_EXEC"


//--------------------- .nv.info                  --------------------------
	.section	.nv.info,"",@"SHT_CUDA_INFO"
	.align	4


	//----- nvinfo : EIATTR_REGCOUNT
	.align		4
        /*0000*/ 	.byte	0x04, 0x2f
        /*0002*/ 	.short	(.L_1 - .L_0)
	.align		4
.L_0:
        /*0004*/ 	.word	index@(triton_poi_fused__softmax_mul_sum_12)
        /*0008*/ 	.word	0x00000050


	//----- nvinfo : EIATTR_MIN_STACK_SIZE
	.align		4
.L_1:
        /*000c*/ 	.byte	0x04, 0x12
        /*000e*/ 	.short	(.L_3 - .L_2)
	.align		4
.L_2:
        /*0010*/ 	.word	index@(triton_poi_fused__softmax_mul_sum_12)
        /*0014*/ 	.word	0x00000000


	//----- nvinfo : EIATTR_FRAME_SIZE
	.align		4
.L_3:
        /*0018*/ 	.byte	0x04, 0x11
        /*001a*/ 	.short	(.L_5 - .L_4)
	.align		4
.L_4:
        /*001c*/ 	.word	index@(triton_poi_fused__softmax_mul_sum_12)
        /*0020*/ 	.word	0x00000000


	//----- nvinfo : EIATTR_MIN_STACK_SIZE
	.align		4
.L_5:
        /*0024*/ 	.byte	0x04, 0x12
        /*0026*/ 	.short	(.L_7 - .L_6)
	.align		4
.L_6:
        /*0028*/ 	.word	index@(triton_poi_fused__softmax_mul_sum_12)
        /*002c*/ 	.word	0x00000000
.L_7:


//--------------------- .nv.info.triton_poi_fused__softmax_mul_sum_12 --------------------------
	.section	.nv.info.triton_poi_fused__softmax_mul_sum_12,"",@"SHT_CUDA_INFO"
	.sectionflags	@""
	.align	4


	//----- nvinfo : EIATTR_CUDA_API_VERSION
	.align		4
        /*0000*/ 	.byte	0x04, 0x37
        /*0002*/ 	.short	(.L_9 - .L_8)
.L_8:
        /*0004*/ 	.word	0x0000007c


	//----- nvinfo : EIATTR_KPARAM_INFO
	.align		4
.L_9:
        /*0008*/ 	.byte	0x04, 0x17
        /*000a*/ 	.short	(.L_11 - .L_10)
.L_10:
        /*000c*/ 	.word	0x00000000
        /*0010*/ 	.short	0x0004
        /*0012*/ 	.short	0x001c
        /*0014*/ 	.byte	0x00, 0xf0, 0x11, 0x00


	//----- nvinfo : EIATTR_KPARAM_INFO
	.align		4
.L_11:
        /*0018*/ 	.byte	0x04, 0x17
        /*001a*/ 	.short	(.L_13 - .L_12)
.L_12:
        /*001c*/ 	.word	0x00000000
        /*0020*/ 	.short	0x0003
        /*0022*/ 	.short	0x0018
        /*0024*/ 	.byte	0x00, 0xf0, 0x11, 0x00


	//----- nvinfo : EIATTR_KPARAM_INFO
	.align		4
.L_13:
        /*0028*/ 	.byte	0x04, 0x17
        /*002a*/ 	.short	(.L_15 - .L_14)
.L_14:
        /*002c*/ 	.word	0x00000000
        /*0030*/ 	.short	0x0002
        /*0032*/ 	.short	0x0010
        /*0034*/ 	.byte	0x00, 0xf4, 0x21, 0x00


	//----- nvinfo : EIATTR_KPARAM_INFO
	.align		4
.L_15:
        /*0038*/ 	.byte	0x04, 0x17
        /*003a*/ 	.short	(.L_17 - .L_16)
.L_16:
        /*003c*/ 	.word	0x00000000
        /*0040*/ 	.short	0x0001
        /*0042*/ 	.short	0x0008
        /*0044*/ 	.byte	0x00, 0xf4, 0x21, 0x00


	//----- nvinfo : EIATTR_KPARAM_INFO
	.align		4
.L_17:
        /*0048*/ 	.byte	0x04, 0x17
        /*004a*/ 	.short	(.L_19 - .L_18)
.L_18:
        /*004c*/ 	.word	0x00000000
        /*0050*/ 	.short	0x0000
        /*0052*/ 	.short	0x0000
        /*0054*/ 	.byte	0x00, 0xf4, 0x21, 0x00


	//----- nvinfo : EIATTR_SPARSE_MMA_MASK
	.align		4
.L_19:
        /*0058*/ 	.byte	0x03, 0x50
        /*005a*/ 	.short	0x0000


	//----- nvinfo : EIATTR_MAXREG_COUNT
	.align		4
        /*005c*/ 	.byte	0x03, 0x1b
        /*005e*/ 	.short	0x00ff


	//----- nvinfo : EIATTR_EXIT_INSTR_OFFSETS
	.align		4
        /*0060*/ 	.byte	0x04, 0x1c
        /*0062*/ 	.short	(.L_21 - .L_20)


	//   ....[0]....
.L_20:
        /*0064*/ 	.word	0x00001590


	//   ....[1]....
        /*0068*/ 	.word	0x00001640


	//----- nvinfo : EIATTR_REQNTID
	.align		4
.L_21:
        /*006c*/ 	.byte	0x04, 0x10
        /*006e*/ 	.short	(.L_23 - .L_22)
.L_22:
        /*0070*/ 	.word	0x00000080
        /*0074*/ 	.word	0x00000001
        /*0078*/ 	.word	0x00000001


	//----- nvinfo : EIATTR_CBANK_PARAM_SIZE
	.align		4
.L_23:
        /*007c*/ 	.byte	0x03, 0x19
        /*007e*/ 	.short	0x0020


	//----- nvinfo : EIATTR_PARAM_CBANK
	.align		4
        /*0080*/ 	.byte	0x04, 0x0a
        /*0082*/ 	.short	(.L_25 - .L_24)
	.align		4
.L_24:
        /*0084*/ 	.word	index@(.nv.constant0.triton_poi_fused__softmax_mul_sum_12)
        /*0088*/ 	.short	0x0210
        /*008a*/ 	.short	0x0020


	//----- nvinfo : EIATTR_SW_WAR
	.align		4
.L_25:
        /*008c*/ 	.byte	0x04, 0x36
        /*008e*/ 	.short	(.L_27 - .L_26)
.L_26:
        /*0090*/ 	.word	0x00000008
.L_27:


//--------------------- .nv.callgraph             --------------------------
	.section	.nv.callgraph,"",@"SHT_CUDA_CALLGRAPH"
	.align	4
	.sectionentsize	8
	.align		4
        /*0000*/ 	.word	0x00000000
	.align		4
        /*0004*/ 	.word	0xffffffff
	.align		4
        /*0008*/ 	.word	0x00000000
	.align		4
        /*000c*/ 	.word	0xfffffffe
	.align		4
        /*0010*/ 	.word	0x00000000
	.align		4
        /*0014*/ 	.word	0xfffffffd
	.align		4
        /*0018*/ 	.word	0x00000000
	.align		4
        /*001c*/ 	.word	0xfffffffc


//--------------------- .text.triton_poi_fused__softmax_mul_sum_12 --------------------------
	.section	.text.triton_poi_fused__softmax_mul_sum_12,"ax",@progbits
	.sectionflags	@"SHF_BARRIERS=1"
	.align	128
        .global         triton_poi_fused__softmax_mul_sum_12
        .type           triton_poi_fused__softmax_mul_sum_12,@function
        .size           triton_poi_fused__softmax_mul_sum_12,(.L_x_1 - triton_poi_fused__softmax_mul_sum_12)
        .other          triton_poi_fused__softmax_mul_sum_12,@"STO_CUDA_ENTRY STV_DEFAULT"
triton_poi_fused__softmax_mul_sum_12:
.text.triton_poi_fused__softmax_mul_sum_12:
[----:B------:R-:W0:Y:S01]  /*0000*/  LDC R1, c[0x0][0x28] ;  /* 0x00000a00ff017b82 */ /* 0x000e220000000800 */
[----:B------:R-:W1:Y:S07]  /*0010*/  S2R R2, SR_CTAID.Y ;  /* 0x0000000000027919 */ /* 0x000e6e0000002600 */
[----:B------:R-:W2:Y:S01]  /*0020*/  LDC.64 R4, c[0x0][0x210] ;  /* 0x00008400ff047b82 */ /* 0x000ea20000000a00 */
[----:B------:R-:W-:Y:S01]  /*0030*/  HFMA2.MMA R22, -RZ, RZ, 0, 0 ;  /* 0x00000000ff167435 */ /* 0x000fe200000001ff */
[----:B------:R-:W-:Y:S01]  /*0040*/  ULDC.64 UR6, c[0x0][0x208] ;  /* 0x0000820000067ab9 */ /* 0x000fe20000000a00 */
[----:B------:R-:W3:Y:S01]  /*0050*/  S2R R23, SR_TID.X ;  /* 0x0000000000177919 */ /* 0x000ee20000002100 */
[----:B------:R-:W-:-:S02]  /*0060*/  CS2R R48, SRZ ;  /* 0x0000000000307805 */ /* 0x000fc4000001ff00 */
[----:B------:R-:W-:Y:S01]  /*0070*/  CS2R R20, SRZ ;  /* 0x0000000000147805 */ /* 0x000fe2000001ff00 */
[----:B------:R-:W4:Y:S01]  /*0080*/  S2R R0, SR_CTAID.X ;  /* 0x0000000000007919 */ /* 0x000f220000002500 */
[----:B-1----:R-:W-:Y:S02]  /*0090*/  SHF.R.S32.HI R3, RZ, 0x15, R2 ;  /* 0x00000015ff037819 */ /* 0x002fe40000011402 */
[----:B------:R-:W-:Y:S02]  /*00a0*/  SHF.L.U32 R2, R2, 0xa, RZ ;  /* 0x0000000a02027819 */ /* 0x000fe400000006ff */
[----:B------:R-:W-:Y:S02]  /*00b0*/  SGXT R3, R3, 0x1 ;  /* 0x000000010303781a */ /* 0x000fe40000000200 */
[----:B---3--:R-:W-:Y:S02]  /*00c0*/  LOP3.LUT R17, R2, 0x7f, R23, 0xf8, !PT ;  /* 0x0000007f02117812 */ /* 0x008fe400078ef817 */
[----:B----4-:R-:W-:-:S02]  /*00d0*/  IADD3 R35, R0, 0x800, RZ ;  /* 0x0000080000237810 */ /* 0x010fc40007ffe0ff */
[----:B------:R-:W-:Y:S02]  /*00e0*/  LEA.HI R6, R3, R17, RZ, 0xc ;  /* 0x0000001103067211 */ /* 0x000fe400078f60ff */
[----:B------:R-:W-:Y:S02]  /*00f0*/  ISETP.GE.AND P0, PT, R0, 0x200, PT ;  /* 0x000002000000780c */ /* 0x000fe40003f06270 */
[----:B------:R-:W-:-:S05]  /*0100*/  SHF.R.S32.HI R8, RZ, 0xc, R6 ;  /* 0x0000000cff087819 */ /* 0x000fca0000011406 */
[----:B------:R-:W-:Y:S01]  /*0110*/  IMAD R7, R8, 0x200, R35 ;  /* 0x0000020008077824 */ /* 0x000fe200078e0223 */
[C---:B------:R-:W-:Y:S02]  /*0120*/  LOP3.LUT R32, R17.reuse, 0x80, RZ, 0xfc, !PT ;  /* 0x0000008011207812 */ /* 0x040fe400078efcff */
[----:B------:R-:W-:Y:S01]  /*0130*/  LOP3.LUT R75, R17, 0x100, RZ, 0xfc, !PT ;  /* 0x00000100114b7812 */ /* 0x000fe200078efcff */
[----:B--2---:R-:W-:Y:S01]  /*0140*/  IMAD.WIDE R6, R7, 0x4, R4 ;  /* 0x0000000407067825 */ /* 0x004fe200078e0204 */
[C---:B------:R-:W-:Y:S02]  /*0150*/  LEA.HI R16, R3.reuse, R32, RZ, 0xc ;  /* 0x0000002003107211 */ /* 0x040fe400078f60ff */
[----:B------:R-:W-:Y:S02]  /*0160*/  LEA.HI R18, R3, R75, RZ, 0xc ;  /* 0x0000004b03127211 */ /* 0x000fe400078f60ff */
[----:B------:R1:W2:Y:S01]  /*0170*/  @!P0 LDG.E.EL R22, desc[UR6][R6.64] ;  /* 0x0000000606168981 */ /* 0x0002a2000c2e1900 */
[----:B------:R-:W-:-:S02]  /*0180*/  SHF.R.S32.HI R16, RZ, 0xc, R16 ;  /* 0x0000000cff107819 */ /* 0x000fc40000011410 */
[----:B------:R-:W-:Y:S02]  /*0190*/  CS2R R46, SRZ ;  /* 0x00000000002e7805 */ /* 0x000fe4000001ff00 */
[----:B------:R-:W-:Y:S01]  /*01a0*/  SHF.R.S32.HI R18, RZ, 0xc, R18 ;  /* 0x0000000cff127819 */ /* 0x000fe20000011412 */
[----:B------:R-:W-:Y:S01]  /*01b0*/  VIADD R27, R0, 0x1000 ;  /* 0x00001000001b7836 */ /* 0x000fe20000000000 */
[----:B------:R-:W-:Y:S02]  /*01c0*/  LEA R13, R16, R35, 0x9 ;  /* 0x00000023100d7211 */ /* 0x000fe400078e48ff */
[C---:B------:R-:W-:Y:S01]  /*01d0*/  LOP3.LUT R31, R17.reuse, 0x180, RZ, 0xfc, !PT ;  /* 0x00000180111f7812 */ /* 0x040fe200078efcff */
[----:B------:R-:W-:Y:S01]  /*01e0*/  IMAD R15, R18, 0x200, R35 ;  /* 0x00000200120f7824 */ /* 0x000fe200078e0223 */
[----:B------:R-:W-:Y:S01]  /*01f0*/  LOP3.LUT R37, R17, 0x200, RZ, 0xfc, !PT ;  /* 0x0000020011257812 */ /* 0x000fe200078efcff */
[----:B-1----:R-:W-:Y:S01]  /*0200*/  IMAD R7, R8, 0x200, R0 ;  /* 0x0000020008077824 */ /* 0x002fe200078e0200 */
[----:B------:R-:W-:Y:S01]  /*0210*/  IADD3 R19, R0, 0x1800, RZ ;  /* 0x0000180000137810 */ /* 0x000fe20007ffe0ff */
[----:B------:R-:W-:Y:S01]  /*0220*/  IMAD.WIDE R12, R13, 0x4, R4 ;  /* 0x000000040d0c7825 */ /* 0x000fe200078e0204 */
[----:B------:R-:W-:-:S02]  /*0230*/  LOP3.LUT R76, R17, 0x300, RZ, 0xfc, !PT ;  /* 0x00000300114c7812 */ /* 0x000fc400078efcff */
[----:B------:R-:W-:Y:S01]  /*0240*/  LOP3.LUT R77, R17, 0x380, RZ, 0xfc, !PT ;  /* 0x00000380114d7812 */ /* 0x000fe200078efcff */
[--C-:B------:R-:W-:Y:S01]  /*0250*/  IMAD.WIDE R6, R7, 0x4, R4.reuse ;  /* 0x0000000407067825 */ /* 0x100fe200078e0204 */
[C---:B------:R-:W-:Y:S01]  /*0260*/  LEA R29, R8.reuse, R19, 0x9 ;  /* 0x00000013081d7211 */ /* 0x040fe200078e48ff */
[----:B------:R1:W3:Y:S01]  /*0270*/  @!P0 LDG.E.EL R48, desc[UR6][R12.64] ;  /* 0x000000060c308981 */ /* 0x0002e2000c2e1900 */
[----:B------:R-:W-:Y:S01]  /*0280*/  LOP3.LUT R33, R17, 0x280, RZ, 0xfc, !PT ;  /* 0x0000028011217812 */ /* 0x000fe200078efcff */
[--C-:B------:R-:W-:Y:S01]  /*0290*/  IMAD.WIDE R14, R15, 0x4, R4.reuse ;  /* 0x000000040f0e7825 */ /* 0x100fe200078e0204 */
[----:B------:R-:W-:Y:S01]  /*02a0*/  LEA R25, R8, R27, 0x9 ;  /* 0x0000001b08197211 */ /* 0x000fe200078e48ff */
[----:B------:R4:W5:Y:S01]  /*02b0*/  @!P0 LDG.E.EL R47, desc[UR6][R6.64] ;  /* 0x00000006062f8981 */ /* 0x000962000c2e1900 */
[----:B------:R-:W-:Y:S01]  /*02c0*/  MOV R36, RZ ;  /* 0x000000ff00247202 */ /* 0x000fe20000000f00 */
[--C-:B------:R-:W-:Y:S02]  /*02d0*/  IMAD.WIDE R28, R29, 0x4, R4.reuse ;  /* 0x000000041d1c7825 */ /* 0x100fe400078e0204 */
[----:B------:R4:W2:Y:S01]  /*02e0*/  @!P0 LDG.E.EL R21, desc[UR6][R14.64] ;  /* 0x000000060e158981 */ /* 0x0008a2000c2e1900 */
[----:B-1----:R-:W-:Y:S01]  /*02f0*/  LEA.HI R13, R3, R76, RZ, 0xc ;  /* 0x0000004c030d7211 */ /* 0x002fe200078f60ff */
[----:B------:R-:W-:Y:S01]  /*0300*/  IMAD.WIDE R24, R25, 0x4, R4 ;  /* 0x0000000419187825 */ /* 0x000fe200078e0204 */
[C---:B------:R-:W-:Y:S01]  /*0310*/  LEA.HI R12, R3.reuse, R33, RZ, 0xc ;  /* 0x00000021030c7211 */ /* 0x040fe200078f60ff */
[----:B------:R1:W2:Y:S01]  /*0320*/  @!P0 LDG.E.EL R36, desc[UR6][R28.64] ;  /* 0x000000061c248981 */ /* 0x0002a2000c2e1900 */
[----:B----4-:R-:W-:-:S02]  /*0330*/  LEA.HI R6, R3, R31, RZ, 0xc ;  /* 0x0000001f03067211 */ /* 0x010fc400078f60ff */
[C---:B------:R-:W-:Y:S01]  /*0340*/  LEA.HI R7, R3.reuse, R37, RZ, 0xc ;  /* 0x0000002503077211 */ /* 0x040fe200078f60ff */
[----:B------:R-:W-:Y:S01]  /*0350*/  IMAD R67, R18, 0x200, R0 ;  /* 0x0000020012437824 */ /* 0x000fe200078e0200 */
[----:B------:R-:W-:Y:S01]  /*0360*/  SHF.R.S32.HI R26, RZ, 0xc, R6 ;  /* 0x0000000cff1a7819 */ /* 0x000fe20000011406 */
[----:B------:R4:W2:Y:S01]  /*0370*/  @!P0 LDG.E.EL R46, desc[UR6][R24.64] ;  /* 0x00000006182e8981 */ /* 0x0008a2000c2e1900 */
[----:B0-----:R-:W-:Y:S02]  /*0380*/  LEA.HI R14, R3, R77, RZ, 0xc ;  /* 0x0000004d030e7211 */ /* 0x001fe400078f60ff */
[----:B------:R-:W-:Y:S02]  /*0390*/  SHF.R.S32.HI R30, RZ, 0xc, R7 ;  /* 0x0000000cff1e7819 */ /* 0x000fe40000011407 */
[----:B------:R-:W-:Y:S02]  /*03a0*/  LEA R7, R26, R35, 0x9 ;  /* 0x000000231a077211 */ /* 0x000fe400078e48ff */
[----:B------:R-:W-:-:S02]  /*03b0*/  SHF.R.S32.HI R38, RZ, 0xc, R13 ;  /* 0x0000000cff267819 */ /* 0x000fc4000001140d */
[----:B------:R-:W-:Y:S01]  /*03c0*/  SHF.R.S32.HI R40, RZ, 0xc, R14 ;  /* 0x0000000cff287819 */ /* 0x000fe2000001140e */
[----:B------:R-:W-:Y:S01]  /*03d0*/  IMAD.WIDE R6, R7, 0x4, R4 ;  /* 0x0000000407067825 */ /* 0x000fe200078e0204 */
[----:B------:R-:W-:Y:S02]  /*03e0*/  SHF.R.S32.HI R34, RZ, 0xc, R12 ;  /* 0x0000000cff227819 */ /* 0x000fe4000001140c */
[C---:B------:R-:W-:Y:S02]  /*03f0*/  LEA R55, R18.reuse, R27, 0x9 ;  /* 0x0000001b12377211 */ /* 0x040fe400078e48ff */
[----:B------:R-:W-:Y:S01]  /*0400*/  LEA R65, R18, R19, 0x9 ;  /* 0x0000001312417211 */ /* 0x000fe200078e48ff */
[----:B------:R-:W-:Y:S01]  /*0410*/  HFMA2.MMA R18, -RZ, RZ, 0, 0 ;  /* 0x00000000ff127435 */ /* 0x000fe200000001ff */
[-C--:B------:R-:W-:Y:S02]  /*0420*/  LEA R13, R30, R35.reuse, 0x9 ;  /* 0x000000231e0d7211 */ /* 0x080fe400078e48ff */
[----:B-1----:R-:W-:-:S02]  /*0430*/  LEA R29, R40, R35, 0x9 ;  /* 0x00000023281d7211 */ /* 0x002fc400078e48ff */
[----:B------:R-:W-:Y:S01]  /*0440*/  LEA R39, R38, R27, 0x9 ;  /* 0x0000001b26277211 */ /* 0x000fe200078e48ff */
[----:B------:R-:W-:Y:S01]  /*0450*/  IMAD R15, R34, 0x200, R35 ;  /* 0x00000200220f7824 */ /* 0x000fe200078e0223 */
[C---:B----4-:R-:W-:Y:S01]  /*0460*/  LEA R25, R38.reuse, R35, 0x9 ;  /* 0x0000002326197211 */ /* 0x050fe200078e48ff */
[----:B------:R0:W4:Y:S01]  /*0470*/  @!P0 LDG.E.EL R20, desc[UR6][R6.64] ;  /* 0x0000000606148981 */ /* 0x000122000c2e1900 */
[----:B------:R-:W-:Y:S02]  /*0480*/  CS2R R10, SRZ ;  /* 0x00000000000a7805 */ /* 0x000fe4000001ff00 */
[----:B------:R-:W-:Y:S01]  /*0490*/  LEA R35, R38, R0, 0x9 ;  /* 0x0000000026237211 */ /* 0x000fe200078e48ff */
[--C-:B------:R-:W-:Y:S01]  /*04a0*/  IMAD.WIDE R12, R13, 0x4, R4.reuse ;  /* 0x000000040d0c7825 */ /* 0x100fe200078e0204 */
[-C--:B------:R-:W-:Y:S02]  /*04b0*/  LEA R73, R26, R27.reuse, 0x9 ;  /* 0x0000001b1a497211 */ /* 0x080fe400078e48ff */
[----:B------:R-:W-:Y:S01]  /*04c0*/  LEA R71, R34, R27, 0x9 ;  /* 0x0000001b22477211 */ /* 0x000fe200078e48ff */
[----:B------:R-:W-:Y:S01]  /*04d0*/  IMAD.WIDE R28, R29, 0x4, R4 ;  /* 0x000000041d1c7825 */ /* 0x000fe200078e0204 */
[----:B------:R1:W2:Y:S03]  /*04e0*/  @!P0 LDG.E.EL R10, desc[UR6][R12.64] ;  /* 0x000000060c0a8981 */ /* 0x0002a6000c2e1900 */
[----:B0-----:R-:W-:Y:S01]  /*04f0*/  IMAD R7, R38, 0x200, R19 ;  /* 0x0000020026077824 */ /* 0x001fe200078e0213 */
[----:B------:R0:W2:Y:S01]  /*0500*/  @!P0 LDG.E.EL R11, desc[UR6][R28.64] ;  /* 0x000000061c0b8981 */ /* 0x0000a2000c2e1900 */
[----:B------:R-:W-:-:S04]  /*0510*/  IMAD.WIDE R38, R39, 0x4, R4 ;  /* 0x0000000427267825 */ /* 0x000fc800078e0204 */
[--C-:B------:R-:W-:Y:S01]  /*0520*/  IMAD R53, R16, 0x200, R27.reuse ;  /* 0x0000020010357824 */ /* 0x100fe200078e021b */
[----:B------:R0:W2:Y:S01]  /*0530*/  @!P0 LDG.E.EL R18, desc[UR6][R38.64] ;  /* 0x0000000626128981 */ /* 0x0000a2000c2e1900 */
[--C-:B------:R-:W-:Y:S02]  /*0540*/  IMAD R57, R30, 0x200, R27.reuse ;  /* 0x000002001e397824 */ /* 0x100fe400078e021b */
[----:B------:R-:W-:Y:S01]  /*0550*/  IMAD R27, R40, 0x200, R27 ;  /* 0x00000200281b7824 */ /* 0x000fe200078e021b */
[C---:B------:R-:W-:Y:S01]  /*0560*/  LEA R63, R26.reuse, R0, 0x9 ;  /* 0x000000001a3f7211 */ /* 0x040fe200078e48ff */
[----:B-1----:R-:W-:Y:S01]  /*0570*/  IMAD R13, R26, 0x200, R19 ;  /* 0x000002001a0d7824 */ /* 0x002fe200078e0213 */
[----:B------:R-:W-:Y:S01]  /*0580*/  CS2R R8, SRZ ;  /* 0x0000000000087805 */ /* 0x000fe2000001ff00 */
[--C-:B0-----:R-:W-:Y:S01]  /*0590*/  IMAD.WIDE R28, R27, 0x4, R4.reuse ;  /* 0x000000041b1c7825 */ /* 0x101fe200078e0204 */
[----:B------:R-:W-:Y:S01]  /*05a0*/  CS2R R26, SRZ ;  /* 0x00000000001a7805 */ /* 0x000fe2000001ff00 */
[----:B------:R-:W0:Y:S02]  /*05b0*/  LDC.64 R38, c[0x0][0x218] ;  /* 0x00008600ff267b82 */ /* 0x000e240000000a00 */
[----:B------:R-:W-:-:S04]  /*05c0*/  IMAD.WIDE R14, R15, 0x4, R4 ;  /* 0x000000040f0e7825 */ /* 0x000fc800078e0204 */
[--C-:B------:R-:W-:Y:S01]  /*05d0*/  IMAD.WIDE R56, R57, 0x4, R4.reuse ;  /* 0x0000000439387825 */ /* 0x100fe200078e0204 */
[----:B------:R1:W2:Y:S01]  /*05e0*/  @!P0 LDG.E.EL R9, desc[UR6][R14.64] ;  /* 0x000000060e098981 */ /* 0x0002a2000c2e1900 */
[----:B------:R-:W-:Y:S02]  /*05f0*/  CS2R R50, SRZ ;  /* 0x0000000000327805 */ /* 0x000fe4000001ff00 */
[----:B------:R-:W-:Y:S01]  /*0600*/  LEA R69, R16, R19, 0x9 ;  /* 0x0000001310457211 */ /* 0x000fe200078e48ff */
[--C-:B------:R-:W-:Y:S01]  /*0610*/  IMAD.WIDE R54, R55, 0x4, R4.reuse ;  /* 0x0000000437367825 */ /* 0x100fe200078e0204 */
[----:B------:R1:W2:Y:S03]  /*0620*/  @!P0 LDG.E.EL R26, desc[UR6][R56.64] ;  /* 0x00000006381a8981 */ /* 0x0002a6000c2e1900 */
[----:B------:R-:W-:Y:S01]  /*0630*/  IMAD.WIDE R62, R63, 0x4, R4 ;  /* 0x000000043f3e7825 */ /* 0x000fe200078e0204 */
[-C--:B------:R-:W-:Y:S01]  /*0640*/  LEA R61, R30, R0.reuse, 0x9 ;  /* 0x000000001e3d7211 */ /* 0x080fe200078e48ff */
[----:B------:R1:W2:Y:S02]  /*0650*/  @!P0 LDG.E.EL R50, desc[UR6][R54.64] ;  /* 0x0000000636328981 */ /* 0x0002a4000c2e1900 */
[----:B-1----:R-:W-:-:S02]  /*0660*/  LEA R15, R16, R0, 0x9 ;  /* 0x00000000100f7211 */ /* 0x002fc400078e48ff */
[----:B------:R-:W-:Y:S02]  /*0670*/  MOV R16, RZ ;  /* 0x000000ff00107202 */ /* 0x000fe40000000f00 */
[----:B------:R-:W-:Y:S01]  /*0680*/  CS2R R56, SRZ ;  /* 0x0000000000387805 */ /* 0x000fe2000001ff00 */
[----:B------:R-:W-:Y:S01]  /*0690*/  IMAD.WIDE R12, R13, 0x4, R4 ;  /* 0x000000040d0c7825 */ /* 0x000fe200078e0204 */
[-C--:B------:R-:W-:Y:S02]  /*06a0*/  LEA R45, R30, R19.reuse, 0x9 ;  /* 0x000000131e2d7211 */ /* 0x080fe400078e48ff */
[C---:B------:R-:W-:Y:S01]  /*06b0*/  LEA R43, R34.reuse, R19, 0x9 ;  /* 0x00000013222b7211 */ /* 0x040fe200078e48ff */
[----:B------:R-:W-:Y:S01]  /*06c0*/  IMAD R59, R34, 0x200, R0 ;  /* 0x00000200223b7824 */ /* 0x000fe200078e0200 */
[----:B------:R-:W-:Y:S02]  /*06d0*/  LEA R41, R40, R0, 0x9 ;  /* 0x0000000028297211 */ /* 0x000fe400078e48ff */
[----:B------:R-:W-:-:S02]  /*06e0*/  CS2R R54, SRZ ;  /* 0x0000000000367805 */ /* 0x000fc4000001ff00 */
[----:B------:R-:W-:Y:S01]  /*06f0*/  LEA R19, R40, R19, 0x9 ;  /* 0x0000001328137211 */ /* 0x000fe200078e48ff */
[----:B------:R1:W2:Y:S01]  /*0700*/  @!P0 LDG.E.EL R56, desc[UR6][R62.64] ;  /* 0x000000063e388981 */ /* 0x0002a2000c2e1900 */
[----:B------:R-:W-:-:S03]  /*0710*/  IMAD.WIDE R66, R67, 0x4, R4 ;  /* 0x0000000443427825 */ /* 0x000fc600078e0204 */
[----:B------:R0:W2:Y:S01]  /*0720*/  @!P0 LDG.E.EL R16, desc[UR6][R28.64] ;  /* 0x000000061c108981 */ /* 0x0000a2000c2e1900 */
[----:B------:R-:W-:-:S03]  /*0730*/  IMAD.WIDE R58, R59, 0x4, R4 ;  /* 0x000000043b3a7825 */ /* 0x000fc600078e0204 */
[----:B------:R0:W2:Y:S01]  /*0740*/  @!P0 LDG.E.EL R57, desc[UR6][R12.64] ;  /* 0x000000060c398981 */ /* 0x0000a2000c2e1900 */
[----:B-1----:R-:W-:Y:S01]  /*0750*/  IADD3 R62, R0, 0x800000, RZ ;  /* 0x00800000003e7810 */ /* 0x002fe20007ffe0ff */
[--C-:B------:R-:W-:Y:S02]  /*0760*/  IMAD.WIDE R24, R25, 0x4, R4.reuse ;  /* 0x0000000419187825 */ /* 0x100fe400078e0204 */
[----:B------:R1:W2:Y:S01]  /*0770*/  @!P0 LDG.E.EL R54, desc[UR6][R66.64] ;  /* 0x0000000642368981 */ /* 0x0002a2000c2e1900 */
[----:B0-----:R-:W-:Y:S01]  /*0780*/  CS2R R28, SRZ ;  /* 0x00000000001c7805 */ /* 0x001fe2000001ff00 */
[--C-:B------:R-:W-:Y:S01]  /*0790*/  IMAD.WIDE R52, R53, 0x4, R4.reuse ;  /* 0x0000000435347825 */ /* 0x100fe200078e0204 */
[----:B------:R-:W-:Y:S01]  /*07a0*/  IADD3 R74, R0, 0x1800000, RZ ;  /* 0x01800000004a7810 */ /* 0x000fe20007ffe0ff */
[----:B------:R-:W2:Y:S01]  /*07b0*/  @!P0 LDG.E.EL R8, desc[UR6][R24.64] ;  /* 0x0000000618088981 */ /* 0x000ea2000c2e1900 */
[----:B------:R-:W-:Y:S01]  /*07c0*/  CS2R R12, SRZ ;  /* 0x00000000000c7805 */ /* 0x000fe2000001ff00 */
[----:B------:R-:W-:-:S02]  /*07d0*/  IMAD.WIDE R72, R73, 0x4, R4 ;  /* 0x0000000449487825 */ /* 0x000fc400078e0204 */
[----:B------:R0:W2:Y:S02]  /*07e0*/  @!P0 LDG.E.EL R29, desc[UR6][R58.64] ;  /* 0x000000063a1d8981 */ /* 0x0000a4000c2e1900 */
[--C-:B------:R-:W-:Y:S01]  /*07f0*/  IMAD.WIDE R70, R71, 0x4, R4.reuse ;  /* 0x0000000447467825 */ /* 0x100fe200078e0204 */
[----:B-1----:R-:W-:Y:S01]  /*0800*/  IADD3 R66, R0, 0x1000000, RZ ;  /* 0x0100000000427810 */ /* 0x002fe20007ffe0ff */
[----:B------:R1:W2:Y:S02]  /*0810*/  @!P0 LDG.E.EL R49, desc[UR6][R52.64] ;  /* 0x0000000634318981 */ /* 0x0002a4000c2e1900 */
[----:B------:R-:W-:-:S04]  /*0820*/  IMAD.WIDE R14, R15, 0x4, R4 ;  /* 0x000000040f0e7825 */ /* 0x000fc800078e0204 */
[----:B------:R-:W-:-:S04]  /*0830*/  IMAD.WIDE R68, R69, 0x4, R4 ;  /* 0x0000000445447825 */ /* 0x000fc800078e0204 */
[----:B------:R-:W-:-:S04]  /*0840*/  IMAD.WIDE R64, R65, 0x4, R4 ;  /* 0x0000000441407825 */ /* 0x000fc800078e0204 */
[----:B------:R-:W-:-:S04]  /*0850*/  IMAD.WIDE R60, R61, 0x4, R4 ;  /* 0x000000043d3c7825 */ /* 0x000fc800078e0204 */
[----:B------:R-:W-:-:S04]  /*0860*/  IMAD.WIDE R44, R45, 0x4, R4 ;  /* 0x000000042d2c7825 */ /* 0x000fc800078e0204 */
[----:B------:R-:W-:-:S04]  /*0870*/  IMAD.WIDE R42, R43, 0x4, R4 ;  /* 0x000000042b2a7825 */ /* 0x000fc800078e0204 */
[----:B------:R-:W-:-:S04]  /*0880*/  IMAD.WIDE R34, R35, 0x4, R4 ;  /* 0x0000000423227825 */ /* 0x000fc800078e0204 */
[--C-:B------:R-:W-:Y:S01]  /*0890*/  IMAD.WIDE R40, R41, 0x4, R4.reuse ;  /* 0x0000000429287825 */ /* 0x100fe200078e0204 */
[----:B------:R1:W2:Y:S03]  /*08a0*/  @!P0 LDG.E.EL R28, desc[UR6][R34.64] ;  /* 0x00000006221c8981 */ /* 0x0002a6000c2e1900 */
[----:B------:R-:W-:Y:S01]  /*08b0*/  IMAD.WIDE R6, R7, 0x4, R4 ;  /* 0x0000000407067825 */ /* 0x000fe200078e0204 */
[----:B0-----:R-:W-:-:S03]  /*08c0*/  CS2R R58, SRZ ;  /* 0x00000000003a7805 */ /* 0x001fc6000001ff00 */
[----:B------:R-:W-:Y:S01]  /*08d0*/  IMAD.MOV.U32 R30, RZ, RZ, RZ ;  /* 0x000000ffff1e7224 */ /* 0x000fe200078e00ff */
[----:B------:R0:W2:Y:S01]  /*08e0*/  @!P0 LDG.E.EL R13, desc[UR6][R6.64] ;  /* 0x00000006060d8981 */ /* 0x0000a2000c2e1900 */
[----:B------:R-:W-:Y:S01]  /*08f0*/  IMAD.WIDE R4, R19, 0x4, R4 ;  /* 0x0000000413047825 */ /* 0x000fe200078e0204 */
[C---:B------:R-:W-:Y:S02]  /*0900*/  LEA R25, R17.reuse, R66, 0x9 ;  /* 0x0000004211197211 */ /* 0x040fe400078e48ff */
[----:B-1----:R-:W-:Y:S01]  /*0910*/  CS2R R52, SRZ ;  /* 0x0000000000347805 */ /* 0x002fe2000001ff00 */
[----:B------:R1:W2:Y:S01]  /*0920*/  @!P0 LDG.E.EL R27, desc[UR6][R40.64] ;  /* 0x00000006281b8981 */ /* 0x0002a2000c2e1900 */
[----:B------:R-:W-:-:S03]  /*0930*/  IMAD R19, R17, 0x200, R62 ;  /* 0x0000020011137824 */ /* 0x000fc600078e023e */
[----:B------:R1:W2:Y:S01]  /*0940*/  @!P0 LDG.E.EL R30, desc[UR6][R60.64] ;  /* 0x000000063c1e8981 */ /* 0x0002a2000c2e1900 */
[----:B------:R-:W-:Y:S01]  /*0950*/  IMAD.WIDE R34, R19, 0x4, R38 ;  /* 0x0000000413227825 */ /* 0x000fe200078e0226 */
[C---:B0-----:R-:W-:Y:S02]  /*0960*/  LEA R7, R17.reuse, R74, 0x9 ;  /* 0x0000004a11077211 */ /* 0x041fe400078e48ff */
[----:B------:R0:W2:Y:S01]  /*0970*/  @!P0 LDG.E.EL R52, desc[UR6][R14.64] ;  /* 0x000000060e348981 */ /* 0x0000a2000c2e1900 */
[----:B------:R-:W-:Y:S02]  /*0980*/  IMAD R19, R17, 0x200, R0 ;  /* 0x0000020011137824 */ /* 0x000fe400078e0200 */
[----:B------:R-:W-:Y:S01]  /*0990*/  IMAD R17, R32, 0x200, R62 ;  /* 0x0000020020117824 */ /* 0x000fe200078e023e */
[----:B------:R0:W2:Y:S01]  /*09a0*/  @!P0 LDG.E.EL R59, desc[UR6][R34.64] ;  /* 0x00000006223b8981 */ /* 0x0000a2000c2e1900 */
[----:B-1----:R-:W-:Y:S01]  /*09b0*/  IMAD.WIDE R40, R25, 0x4, R38 ;  /* 0x0000000419287825 */ /* 0x002fe200078e0226 */
[----:B------:R-:W-:-:S02]  /*09c0*/  CS2R R60, SRZ ;  /* 0x00000000003c7805 */ /* 0x000fc4000001ff00 */
[----:B------:R1:W3:Y:S01]  /*09d0*/  @!P0 LDG.E.EL R55, desc[UR6][R64.64] ;  /* 0x0000000640378981 */ /* 0x0002e2000c2e1900 */
[----:B0-----:R-:W-:Y:S01]  /*09e0*/  CS2R R14, SRZ ;  /* 0x00000000000e7805 */ /* 0x001fe2000001ff00 */
[----:B------:R-:W-:Y:S02]  /*09f0*/  HFMA2.MMA R63, -RZ, RZ, 0, 0 ;  /* 0x00000000ff3f7435 */ /* 0x000fe400000001ff */
[----:B------:R0:W3:Y:S01]  /*0a00*/  @!P0 LDG.E.EL R61, desc[UR6][R40.64] ;  /* 0x00000006283d8981 */ /* 0x0000e2000c2e1900 */
[--C-:B------:R-:W-:Y:S01]  /*0a10*/  IMAD.WIDE R34, R17, 0x4, R38.reuse ;  /* 0x0000000411227825 */ /* 0x100fe200078e0226 */
[----:B------:R-:W-:Y:S02]  /*0a20*/  LEA R17, R31, R62, 0x9 ;  /* 0x0000003e1f117211 */ /* 0x000fe400078e48ff */
[----:B------:R0:W3:Y:S01]  /*0a30*/  @!P0 LDG.E.EL R15, desc[UR6][R44.64] ;  /* 0x000000062c0f8981 */ /* 0x0000e2000c2e1900 */
[----:B-1----:R-:W-:Y:S01]  /*0a40*/  CS2R R64, SRZ ;  /* 0x0000000000407805 */ /* 0x002fe2000001ff00 */
[----:B------:R-:W-:-:S02]  /*0a50*/  IMAD.WIDE R6, R7, 0x4, R38 ;  /* 0x0000000407067825 */ /* 0x000fc400078e0226 */
[----:B------:R1:W3:Y:S02]  /*0a60*/  @!P0 LDG.E.EL R12, desc[UR6][R4.64] ;  /* 0x00000006040c8981 */ /* 0x0002e4000c2e1900 */
[--C-:B0-----:R-:W-:Y:S01]  /*0a70*/  IMAD.WIDE R40, R17, 0x4, R38.reuse ;  /* 0x0000000411287825 */ /* 0x101fe200078e0226 */
[-C--:B------:R-:W-:Y:S01]  /*0a80*/  LEA R17, R33, R62.reuse, 0x9 ;  /* 0x0000003e21117211 */ /* 0x080fe200078e48ff */
[----:B------:R0:W3:Y:S01]  /*0a90*/  @!P0 LDG.E.EL R65, desc[UR6][R34.64] ;  /* 0x0000000622418981 */ /* 0x0000e2000c2e1900 */
[----:B------:R-:W-:Y:S01]  /*0aa0*/  LEA R45, R75, R62, 0x9 ;  /* 0x0000003e4b2d7211 */ /* 0x000fe200078e48ff */
[----:B------:R-:W-:Y:S02]  /*0ab0*/  IMAD.MOV.U32 R67, RZ, RZ, RZ ;  /* 0x000000ffff437224 */ /* 0x000fe400078e00ff */
[----:B------:R0:W4:Y:S01]  /*0ac0*/  @!P0 LDG.E.EL R14, desc[UR6][R42.64] ;  /* 0x000000062a0e8981 */ /* 0x000122000c2e1900 */
[----:B-1----:R-:W-:-:S03]  /*0ad0*/  IMAD.WIDE R4, R19, 0x4, R38 ;  /* 0x0000000413047825 */ /* 0x002fc600078e0226 */
[----:B------:R1:W4:Y:S01]  /*0ae0*/  @!P0 LDG.E.EL R63, desc[UR6][R6.64] ;  /* 0x00000006063f8981 */ /* 0x000322000c2e1900 */
[--C-:B0-----:R-:W-:Y:S01]  /*0af0*/  IMAD.WIDE R34, R17, 0x4, R38.reuse ;  /* 0x0000000411227825 */ /* 0x101fe200078e0226 */
[-C--:B------:R-:W-:Y:S02]  /*0b00*/  LEA R17, R77, R62.reuse, 0x9 ;  /* 0x0000003e4d117211 */ /* 0x080fe400078e48ff */
[----:B------:R0:W4:Y:S01]  /*0b10*/  @!P0 LDG.E.EL R67, desc[UR6][R40.64] ;  /* 0x0000000628438981 */ /* 0x000122000c2e1900 */
[----:B------:R-:W-:Y:S01]  /*0b20*/  IMAD.WIDE R44, R45, 0x4, R38 ;  /* 0x000000042d2c7825 */ /* 0x000fe200078e0226 */
[----:B------:R-:W-:Y:S02]  /*0b30*/  LEA R43, R37, R62, 0x9 ;  /* 0x0000003e252b7211 */ /* 0x000fe400078e48ff */
[----:B------:R0:W5:Y:S01]  /*0b40*/  @!P0 LDG.E.EL R58, desc[UR6][R4.64] ;  /* 0x00000006043a8981 */ /* 0x000162000c2e1900 */
[----:B-1----:R-:W-:Y:S01]  /*0b50*/  CS2R R6, SRZ ;  /* 0x0000000000067805 */ /* 0x002fe2000001ff00 */
[----:B------:R-:W-:-:S02]  /*0b60*/  IMAD R19, R76, 0x200, R62 ;  /* 0x000002004c137824 */ /* 0x000fc400078e023e */
[----:B------:R1:W5:Y:S01]  /*0b70*/  @!P0 LDG.E.EL R60, desc[UR6][R44.64] ;  /* 0x000000062c3c8981 */ /* 0x000362000c2e1900 */
[--C-:B0-----:R-:W-:Y:S01]  /*0b80*/  IMAD.WIDE R40, R17, 0x4, R38.reuse ;  /* 0x0000000411287825 */ /* 0x101fe200078e0226 */
[----:B------:R-:W-:Y:S02]  /*0b90*/  LEA R17, R75, R66, 0x9 ;  /* 0x000000424b117211 */ /* 0x000fe400078e48ff */
[----:B------:R0:W5:Y:S01]  /*0ba0*/  @!P0 LDG.E.EL R6, desc[UR6][R34.64] ;  /* 0x0000000622068981 */ /* 0x000162000c2e1900 */
[----:B------:R-:W-:Y:S01]  /*0bb0*/  CS2R R4, SRZ ;  /* 0x0000000000047805 */ /* 0x000fe2000001ff00 */
[----:B------:R-:W-:Y:S02]  /*0bc0*/  IMAD.MOV.U32 R24, RZ, RZ, RZ ;  /* 0x000000ffff187224 */ /* 0x000fe400078e00ff */
[----:B------:R0:W5:Y:S01]  /*0bd0*/  @!P0 LDG.E.EL R51, desc[UR6][R72.64] ;  /* 0x0000000648338981 */ /* 0x000162000c2e1900 */
[----:B------:R-:W-:-:S03]  /*0be0*/  IMAD.WIDE R42, R43, 0x4, R38 ;  /* 0x000000042b2a7825 */ /* 0x000fc600078e0226 */
[----:B------:R0:W5:Y:S01]  /*0bf0*/  @!P0 LDG.E.EL R53, desc[UR6][R68.64] ;  /* 0x0000000644358981 */ /* 0x000162000c2e1900 */
[--C-:B-1----:R-:W-:Y:S01]  /*0c00*/  IMAD.WIDE R44, R19, 0x4, R38.reuse ;  /* 0x00000004132c7825 */ /* 0x102fe200078e0226 */
[-C--:B------:R-:W-:Y:S02]  /*0c10*/  LEA R19, R32, R66.reuse, 0x9 ;  /* 0x0000004220137211 */ /* 0x080fe400078e48ff */
[----:B------:R1:W5:Y:S01]  /*0c20*/  @!P0 LDG.E.EL R5, desc[UR6][R42.64] ;  /* 0x000000062a058981 */ /* 0x000362000c2e1900 */
[----:B0-----:R-:W-:Y:S01]  /*0c30*/  IMAD.WIDE R34, R17, 0x4, R38 ;  /* 0x0000000411227825 */ /* 0x001fe200078e0226 */
[----:B------:R-:W-:Y:S02]  /*0c40*/  LEA R17, R37, R66, 0x9 ;  /* 0x0000004225117211 */ /* 0x000fe400078e48ff */
[----:B------:R0:W5:Y:S01]  /*0c50*/  @!P0 LDG.E.EL R24, desc[UR6][R70.64] ;  /* 0x0000000646188981 */ /* 0x000162000c2e1900 */
[----:B------:R-:W-:Y:S02]  /*0c60*/  IMAD.MOV.U32 R62, RZ, RZ, RZ ;  /* 0x000000ffff3e7224 */ /* 0x000fe400078e00ff */
[----:B------:R-:W-:Y:S01]  /*0c70*/  IMAD R73, R31, 0x200, R66 ;  /* 0x000002001f497824 */ /* 0x000fe200078e0242 */
[----:B------:R-:W-:Y:S01]  /*0c80*/  MOV R69, RZ ;  /* 0x000000ff00457202 */ /* 0x000fe20000000f00 */
[----:B------:R0:W5:Y:S01]  /*0c90*/  @!P0 LDG.E.EL R7, desc[UR6][R44.64] ;  /* 0x000000062c078981 */ /* 0x000162000c2e1900 */
[----:B-1----:R-:W-:-:S03]  /*0ca0*/  IMAD.WIDE R42, R19, 0x4, R38 ;  /* 0x00000004132a7825 */ /* 0x002fc600078e0226 */
[----:B------:R1:W5:Y:S01]  /*0cb0*/  @!P0 LDG.E.EL R4, desc[UR6][R40.64] ;  /* 0x0000000628048981 */ /* 0x000362000c2e1900 */
[----:B0-----:R-:W-:Y:S01]  /*0cc0*/  LEA R71, R76, R66, 0x9 ;  /* 0x000000424c477211 */ /* 0x001fe200078e48ff */
[----:B------:R-:W-:Y:S02]  /*0cd0*/  IMAD.WIDE R72, R73, 0x4, R38 ;  /* 0x0000000449487825 */ /* 0x000fe400078e0226 */
[----:B------:R0:W5:Y:S02]  /*0ce0*/  @!P0 LDG.E.EL R62, desc[UR6][R42.64] ;  /* 0x000000062a3e8981 */ /* 0x000164000c2e1900 */
[----:B------:R-:W-:Y:S02]  /*0cf0*/  IMAD R45, R33, 0x200, R66 ;  /* 0x00000200212d7824 */ /* 0x000fe400078e0242 */
[C---:B------:R-:W-:Y:S01]  /*0d00*/  IMAD R66, R32.reuse, 0x200, R0 ;  /* 0x0000020020427824 */ /* 0x040fe200078e0200 */
[----:B------:R0:W5:Y:S01]  /*0d10*/  @!P0 LDG.E.EL R69, desc[UR6][R34.64] ;  /* 0x0000000622458981 */ /* 0x000162000c2e1900 */
[--C-:B-1----:R-:W-:Y:S01]  /*0d20*/  IMAD.WIDE R40, R17, 0x4, R38.reuse ;  /* 0x0000000411287825 */ /* 0x102fe200078e0226 */
[----:B------:R-:W-:Y:S01]  /*0d30*/  HFMA2.MMA R17, -RZ, RZ, 0, 0 ;  /* 0x00000000ff117435 */ /* 0x000fe200000001ff */
[----:B------:R-:W-:Y:S01]  /*0d40*/  LEA R68, R32, R74, 0x9 ;  /* 0x0000004a20447211 */ /* 0x000fe200078e48ff */
[----:B------:R1:W5:Y:S01]  /*0d50*/  @!P0 LDG.E.EL R64, desc[UR6][R72.64] ;  /* 0x0000000648408981 */ /* 0x000362000c2e1900 */
[----:B0-----:R-:W-:Y:S01]  /*0d60*/  IMAD.WIDE R42, R71, 0x4, R38 ;  /* 0x00000004472a7825 */ /* 0x001fe200078e0226 */
[----:B------:R-:W-:-:S02]  /*0d70*/  CS2R R70, SRZ ;  /* 0x0000000000467805 */ /* 0x000fc4000001ff00 */
[----:B------:R-:W-:Y:S01]  /*0d80*/  MOV R19, RZ ;  /* 0x000000ff00137202 */ /* 0x000fe20000000f00 */
[----:B------:R-:W-:Y:S01]  /*0d90*/  IMAD.WIDE R34, R66, 0x4, R38 ;  /* 0x0000000442227825 */ /* 0x000fe200078e0226 */
[----:B------:R-:W-:Y:S02]  /*0da0*/  HFMA2.MMA R25, -RZ, RZ, 0, 0 ;  /* 0x00000000ff197435 */ /* 0x000fe400000001ff */
[----:B------:R0:W5:Y:S01]  /*0db0*/  @!P0 LDG.E.EL R17, desc[UR6][R42.64] ;  /* 0x000000062a118981 */ /* 0x000162000c2e1900 */
[----:B-1----:R-:W-:Y:S01]  /*0dc0*/  HFMA2.MMA R73, -RZ, RZ, 0, 0 ;  /* 0x00000000ff497435 */ /* 0x002fe200000001ff */
[----:B------:R-:W-:Y:S02]  /*0dd0*/  IMAD R32, R75, 0x200, R0 ;  /* 0x000002004b207824 */ /* 0x000fe400078e0200 */
[----:B------:R1:W5:Y:S01]  /*0de0*/  @!P0 LDG.E.EL R71, desc[UR6][R34.64] ;  /* 0x0000000622478981 */ /* 0x000362000c2e1900 */
[----:B------:R-:W-:Y:S01]  /*0df0*/  IMAD.WIDE R44, R45, 0x4, R38 ;  /* 0x000000042d2c7825 */ /* 0x000fe200078e0226 */
[----:B------:R-:W-:-:S02]  /*0e00*/  MOV R66, RZ ;  /* 0x000000ff00427202 */ /* 0x000fc40000000f00 */
[----:B------:R-:W5:Y:S01]  /*0e10*/  @!P0 LDG.E.EL R25, desc[UR6][R40.64] ;  /* 0x0000000628198981 */ /* 0x000f62000c2e1900 */
[----:B0-----:R-:W-:-:S03]  /*0e20*/  LEA R43, R31, R0, 0x9 ;  /* 0x000000001f2b7211 */ /* 0x001fc600078e48ff */
[----:B------:R0:W5:Y:S01]  /*0e30*/  @!P0 LDG.E.EL R19, desc[UR6][R44.64] ;  /* 0x000000062c138981 */ /* 0x000162000c2e1900 */
[----:B-1----:R-:W-:-:S05]  /*0e40*/  IMAD.WIDE R34, R32, 0x4, R38 ;  /* 0x0000000420227825 */ /* 0x002fca00078e0226 */
[----:B------:R1:W5:Y:S01]  /*0e50*/  @!P0 LDG.E.EL R73, desc[UR6][R34.64] ;  /* 0x0000000622498981 */ /* 0x000362000c2e1900 */
[----:B0-----:R-:W-:Y:S02]  /*0e60*/  IMAD R45, R75, 0x200, R74 ;  /* 0x000002004b2d7824 */ /* 0x001fe400078e024a */
[----:B------:R-:W-:Y:S02]  /*0e70*/  IMAD.MOV.U32 R75, RZ, RZ, RZ ;  /* 0x000000ffff4b7224 */ /* 0x000fe400078e00ff */
[----:B-1----:R-:W-:Y:S01]  /*0e80*/  IMAD.WIDE R34, R43, 0x4, R38 ;  /* 0x000000042b227825 */ /* 0x002fe200078e0226 */
[----:B------:R-:W-:-:S03]  /*0e90*/  LEA R43, R31, R74, 0x9 ;  /* 0x0000004a1f2b7211 */ /* 0x000fc600078e48ff */
[--C-:B------:R-:W-:Y:S01]  /*0ea0*/  IMAD.WIDE R40, R68, 0x4, R38.reuse ;  /* 0x0000000444287825 */ /* 0x100fe200078e0226 */
[----:B------:R-:W5:Y:S01]  /*0eb0*/  @!P0 LDG.E.EL R75, desc[UR6][R34.64] ;  /* 0x00000006224b8981 */ /* 0x000f62000c2e1900 */
[----:B------:R-:W-:Y:S02]  /*0ec0*/  MOV R68, RZ ;  /* 0x000000ff00447202 */ /* 0x000fe40000000f00 */
[--C-:B------:R-:W-:Y:S01]  /*0ed0*/  IMAD.WIDE R44, R45, 0x4, R38.reuse ;  /* 0x000000042d2c7825 */ /* 0x100fe200078e0226 */
[----:B------:R0:W5:Y:S03]  /*0ee0*/  @!P0 LDG.E.EL R66, desc[UR6][R40.64] ;  /* 0x0000000628428981 */ /* 0x000166000c2e1900 */
[----:B------:R-:W-:Y:S01]  /*0ef0*/  IMAD.WIDE R42, R43, 0x4, R38 ;  /* 0x000000042b2a7825 */ /* 0x000fe200078e0226 */
[----:B------:R1:W5:Y:S04]  /*0f00*/  @!P0 LDG.E.EL R68, desc[UR6][R44.64] ;  /* 0x000000062c448981 */ /* 0x000368000c2e1900 */
[----:B------:R1:W5:Y:S01]  /*0f10*/  @!P0 LDG.E.EL R70, desc[UR6][R42.64] ;  /* 0x000000062a468981 */ /* 0x000362000c2e1900 */
[----:B0-----:R-:W-:Y:S01]  /*0f20*/  LEA R41, R37, R0, 0x9 ;  /* 0x0000000025297211 */ /* 0x001fe200078e48ff */
[----:B------:R-:W-:Y:S01]  /*0f30*/  IMAD.MOV.U32 R31, RZ, RZ, RZ ;  /* 0x000000ffff1f7224 */ /* 0x000fe200078e00ff */
[----:B------:R-:W-:Y:S01]  /*0f40*/  HFMA2.MMA R32, -RZ, RZ, 0, 0 ;  /* 0x00000000ff207435 */ /* 0x000fe200000001ff */
[----:B------:R-:W-:-:S02]  /*0f50*/  IMAD R35, R33, 0x200, R0 ;  /* 0x0000020021237824 */ /* 0x000fc400078e0200 */
[--C-:B------:R-:W-:Y:S01]  /*0f60*/  IMAD.WIDE R40, R41, 0x4, R38.reuse ;  /* 0x0000000429287825 */ /* 0x100fe200078e0226 */
[-C--:B-1----:R-:W-:Y:S02]  /*0f70*/  LEA R45, R37, R74.reuse, 0x9 ;  /* 0x0000004a252d7211 */ /* 0x082fe400078e48ff */
[----:B------:R-:W-:Y:S01]  /*0f80*/  LEA R43, R33, R74, 0x9 ;  /* 0x0000004a212b7211 */ /* 0x000fe200078e48ff */
[----:B------:R-:W-:Y:S01]  /*0f90*/  VIADD R72, R0, 0x1000000 ;  /* 0x0100000000487836 */ /* 0x000fe20000000000 */
[----:B------:R0:W5:Y:S01]  /*0fa0*/  @!P0 LDG.E.EL R31, desc[UR6][R40.64] ;  /* 0x00000006281f8981 */ /* 0x000162000c2e1900 */
[----:B------:R-:W-:Y:S01]  /*0fb0*/  MOV R34, RZ ;  /* 0x000000ff00227202 */ /* 0x000fe20000000f00 */
[--C-:B------:R-:W-:Y:S01]  /*0fc0*/  IMAD.WIDE R44, R45, 0x4, R38.reuse ;  /* 0x000000042d2c7825 */ /* 0x100fe200078e0226 */
[----:B------:R-:W-:Y:S02]  /*0fd0*/  LEA R37, R76, R0, 0x9 ;  /* 0x000000004c257211 */ /* 0x000fe400078e48ff */
[----:B------:R-:W-:Y:S01]  /*0fe0*/  LEA R72, R77, R72, 0x9 ;  /* 0x000000484d487211 */ /* 0x000fe200078e48ff */
[----:B------:R-:W-:Y:S01]  /*0ff0*/  IMAD.MOV.U32 R33, RZ, RZ, RZ ;  /* 0x000000ffff217224 */ /* 0x000fe200078e00ff */
[----:B------:R1:W5:Y:S01]  /*1000*/  @!P0 LDG.E.EL R32, desc[UR6][R44.64] ;  /* 0x000000062c208981 */ /* 0x000362000c2e1900 */
[----:B------:R-:W-:-:S04]  /*1010*/  IMAD.WIDE R42, R43, 0x4, R38 ;  /* 0x000000042b2a7825 */ /* 0x000fc800078e0226 */
[----:B0-----:R-:W-:Y:S01]  /*1020*/  IMAD.WIDE R40, R35, 0x4, R38 ;  /* 0x0000000423287825 */ /* 0x001fe200078e0226 */
[----:B------:R0:W5:Y:S01]  /*1030*/  @!P0 LDG.E.EL R33, desc[UR6][R42.64] ;  /* 0x000000062a218981 */ /* 0x000162000c2e1900 */
[----:B------:R-:W-:-:S03]  /*1040*/  HFMA2.MMA R35, -RZ, RZ, 0, 0 ;  /* 0x00000000ff237435 */ /* 0x000fc600000001ff */
[----:B------:R0:W5:Y:S01]  /*1050*/  @!P0 LDG.E.EL R34, desc[UR6][R40.64] ;  /* 0x0000000628228981 */ /* 0x000162000c2e1900 */
[----:B-1----:R-:W-:Y:S01]  /*1060*/  IMAD.WIDE R44, R37, 0x4, R38 ;  /* 0x00000004252c7825 */ /* 0x002fe200078e0226 */
[----:B------:R-:W-:-:S03]  /*1070*/  MOV R37, RZ ;  /* 0x000000ff00257202 */ /* 0x000fc60000000f00 */
[----:B0-----:R-:W-:Y:S01]  /*1080*/  IMAD R43, R77, 0x200, R0 ;  /* 0x000002004d2b7824 */ /* 0x001fe200078e0200 */
[----:B------:R-:W-:Y:S01]  /*1090*/  LEA R76, R76, R74, 0x9 ;  /* 0x0000004a4c4c7211 */ /* 0x000fe200078e48ff */
[----:B------:R-:W5:Y:S01]  /*10a0*/  @!P0 LDG.E.EL R35, desc[UR6][R44.64] ;  /* 0x000000062c238981 */ /* 0x000f62000c2e1900 */
[----:B------:R-:W-:Y:S01]  /*10b0*/  IMAD.WIDE R40, R72, 0x4, R38 ;  /* 0x0000000448287825 */ /* 0x000fe200078e0226 */
[----:B------:R-:W-:-:S03]  /*10c0*/  HFMA2.MMA R72, -RZ, RZ, 0, 0 ;  /* 0x00000000ff487435 */ /* 0x000fc600000001ff */
[----:B------:R-:W-:Y:S01]  /*10d0*/  IMAD.WIDE R42, R43, 0x4, R38 ;  /* 0x000000042b2a7825 */ /* 0x000fe200078e0226 */
[----:B------:R0:W5:Y:S03]  /*10e0*/  @!P0 LDG.E.EL R37, desc[UR6][R40.64] ;  /* 0x0000000628258981 */ /* 0x000166000c2e1900 */
[----:B------:R-:W-:Y:S01]  /*10f0*/  IMAD R77, R77, 0x200, R74 ;  /* 0x000002004d4d7824 */ /* 0x000fe200078e024a */
[----:B------:R-:W-:Y:S02]  /*1100*/  MOV R74, RZ ;  /* 0x000000ff004a7202 */ /* 0x000fe40000000f00 */
[----:B------:R1:W5:Y:S01]  /*1110*/  @!P0 LDG.E.EL R72, desc[UR6][R42.64] ;  /* 0x000000062a488981 */ /* 0x000362000c2e1900 */
[----:B0-----:R-:W-:Y:S01]  /*1120*/  HFMA2.MMA R41, -RZ, RZ, 0, 0 ;  /* 0x00000000ff297435 */ /* 0x001fe200000001ff */
[----:B------:R-:W-:-:S04]  /*1130*/  IMAD.WIDE R44, R76, 0x4, R38 ;  /* 0x000000044c2c7825 */ /* 0x000fc800078e0226 */
[----:B------:R-:W-:Y:S01]  /*1140*/  IMAD.WIDE R38, R77, 0x4, R38 ;  /* 0x000000044d267825 */ /* 0x000fe200078e0226 */
[----:B------:R-:W5:Y:S04]  /*1150*/  @!P0 LDG.E.EL R74, desc[UR6][R44.64] ;  /* 0x000000062c4a8981 */ /* 0x000f68000c2e1900 */
[----:B------:R0:W5:Y:S01]  /*1160*/  @!P0 LDG.E.EL R41, desc[UR6][R38.64] ;  /* 0x0000000626298981 */ /* 0x000162000c2e1900 */
[----:B------:R-:W0:Y:S01]  /*1170*/  S2R R40, SR_TID.X ;  /* 0x0000000000287919 */ /* 0x000e220000002100 */
[----:B------:R-:W1:Y:S01]  /*1180*/  S2UR UR5, SR_CgaCtaId ;  /* 0x00000000000579c3 */ /* 0x000e620000008800 */
[----:B------:R-:W-:Y:S02]  /*1190*/  UMOV UR4, 0x400 ;  /* 0x0000040000047882 */ /* 0x000fe40000000000 */
[----:B-1----:R-:W-:Y:S01]  /*11a0*/  UPRMT UR4, UR5, 0x654, UR4 ;  /* 0x0000065405047896 */ /* 0x002fe20008000004 */
[----:B------:R-:W-:-:S05]  /*11b0*/  IMAD.SHL.U32 R43, R23, 0x4, RZ ;  /* 0x00000004172b7824 */ /* 0x000fca00078e00ff */
[----:B------:R-:W-:-:S04]  /*11c0*/  LOP3.LUT R43, R43, 0x1fc, RZ, 0xc0, !PT ;  /* 0x000001fc2b2b7812 */ /* 0x000fc800078ec0ff */
[----:B0-----:R-:W-:-:S04]  /*11d0*/  LOP3.LUT R38, R2, R43, RZ, 0xfc, !PT ;  /* 0x0000002b02267212 */ /* 0x001fc800078efcff */
[----:B------:R-:W-:Y:S01]  /*11e0*/  LEA.HI R39, R3, R38, RZ, 0xc ;  /* 0x0000002603277211 */ /* 0x000fe200078f60ff */
[----:B--2---:R-:W-:Y:S01]  /*11f0*/  FMUL R59, R59, R22 ;  /* 0x000000163b3b7220 */ /* 0x004fe20000400000 */
[----:B------:R-:W-:Y:S01]  /*1200*/  LOP3.LUT R22, R40, 0x7f, RZ, 0xc0, !PT ;  /* 0x0000007f28167812 */ /* 0x000fe200078ec0ff */
[----:B---3--:R-:W-:Y:S01]  /*1210*/  FMUL R48, R65, R48 ;  /* 0x0000003041307220 */ /* 0x008fe20000400000 */
[----:B----4-:R-:W-:Y:S01]  /*1220*/  FMUL R20, R67, R20 ;  /* 0x0000001443147220 */ /* 0x010fe20000400000 */
[----:B-----5:R-:W-:Y:S01]  /*1230*/  FFMA R58, R58, R47, R59 ;  /* 0x0000002f3a3a7223 */ /* 0x020fe2000000003b */
[----:B------:R-:W-:-:S03]  /*1240*/  FMUL R60, R60, R21 ;  /* 0x000000153c3c7220 */ /* 0x000fc60000400000 */
[----:B------:R-:W-:-:S04]  /*1250*/  FFMA R46, R61, R46, R58 ;  /* 0x0000002e3d2e7223 */ /* 0x000fc8000000003a */
[----:B------:R-:W-:Y:S01]  /*1260*/  FFMA R63, R63, R36, R46 ;  /* 0x000000243f3f7223 */ /* 0x000fe2000000002e */
[----:B------:R-:W-:-:S05]  /*1270*/  LEA R36, R22, UR4, 0x2 ;  /* 0x0000000416247c11 */ /* 0x000fca000f8e10ff */
[----:B------:R-:W-:Y:S01]  /*1280*/  STS [R36], R63 ;  /* 0x0000003f24007388 */ /* 0x000fe20000000800 */
[----:B------:R-:W-:-:S04]  /*1290*/  SHF.L.U32 R40, R40, 0x2, RZ ;  /* 0x0000000228287819 */ /* 0x000fc800000006ff */
[----:B------:R-:W-:-:S04]  /*12a0*/  LOP3.LUT R40, R40, 0x1fc, RZ, 0xc0, !PT ;  /* 0x000001fc28287812 */ /* 0x000fc800078ec0ff */
[----:B------:R-:W-:Y:S01]  /*12b0*/  LEA R42, R40, UR4, 0x2 ;  /* 0x00000004282a7c11 */ /* 0x000fe2000f8e10ff */
[----:B------:R-:W-:-:S04]  /*12c0*/  FFMA R71, R71, R52, R48 ;  /* 0x0000003447477223 */ /* 0x000fc80000000030 */
[----:B------:R-:W-:Y:S01]  /*12d0*/  FFMA R49, R62, R49, R71 ;  /* 0x000000313e317223 */ /* 0x000fe20000000047 */
[----:B------:R-:W-:-:S04]  /*12e0*/  FFMA R54, R73, R54, R60 ;  /* 0x0000003649367223 */ /* 0x000fc8000000003c */
[----:B------:R-:W-:Y:S01]  /*12f0*/  FFMA R69, R69, R50, R54 ;  /* 0x0000003245457223 */ /* 0x000fe20000000036 */
[----:B------:R-:W-:-:S04]  /*1300*/  FFMA R75, R75, R56, R20 ;  /* 0x000000384b4b7223 */ /* 0x000fc80000000014 */
[----:B------:R-:W-:Y:S01]  /*1310*/  FFMA R51, R64, R51, R75 ;  /* 0x0000003340337223 */ /* 0x000fe2000000004b */
[----:B------:R-:W-:Y:S01]  /*1320*/  FFMA R49, R66, R53, R49 ;  /* 0x0000003542317223 */ /* 0x000fe20000000031 */
[----:B------:R-:W-:Y:S02]  /*1330*/  FFMA R55, R68, R55, R69 ;  /* 0x0000003744377223 */ /* 0x000fe40000000045 */
[----:B------:R-:W-:Y:S02]  /*1340*/  FFMA R51, R70, R57, R51 ;  /* 0x0000003946337223 */ /* 0x000fe40000000033 */
[----:B------:R-:W-:Y:S04]  /*1350*/  STS [R36+0x200], R49 ;  /* 0x0002003124007388 */ /* 0x000fe80000000800 */
[----:B------:R-:W-:Y:S04]  /*1360*/  STS [R36+0x400], R55 ;  /* 0x0004003724007388 */ /* 0x000fe80000000800 */
[----:B------:R-:W-:Y:S01]  /*1370*/  STS [R36+0x600], R51 ;  /* 0x0006003324007388 */ /* 0x000fe20000000800 */
[----:B------:R-:W-:Y:S01]  /*1380*/  BAR.SYNC.DEFER_BLOCKING 0x0 ;  /* 0x0000000000007b1d */ /* 0x000fe20000010000 */
[----:B------:R-:W-:Y:S01]  /*1390*/  FMUL R10, R5, R10 ;  /* 0x0000000a050a7220 */ /* 0x000fe20000400000 */
[----:B------:R-:W-:Y:S01]  /*13a0*/  FMUL R9, R6, R9 ;  /* 0x0000000906097220 */ /* 0x000fe20000400000 */
[----:B------:R-:W-:Y:S01]  /*13b0*/  FMUL R8, R7, R8 ;  /* 0x0000000807087220 */ /* 0x000fe20000400000 */
[----:B------:R-:W-:Y:S01]  /*13c0*/  FMUL R11, R4, R11 ;  /* 0x0000000b040b7220 */ /* 0x000fe20000400000 */
[----:B------:R-:W-:Y:S01]  /*13d0*/  FFMA R10, R31, R30, R10 ;  /* 0x0000001e1f0a7223 */ /* 0x000fe2000000000a */
[----:B------:R-:W-:Y:S01]  /*13e0*/  LOP3.LUT R45, R39, 0xfffff000, RZ, 0xc0, !PT ;  /* 0xfffff000272d7812 */ /* 0x000fe200078ec0ff */
[----:B------:R-:W0:Y:S01]  /*13f0*/  LDS.128 R20, [R42] ;  /* 0x000000002a147984 */ /* 0x000e220000000c00 */
[----:B------:R-:W-:Y:S01]  /*1400*/  FFMA R34, R34, R29, R9 ;  /* 0x0000001d22227223 */ /* 0x000fe20000000009 */
[----:B------:R-:W-:Y:S01]  /*1410*/  FFMA R8, R35, R28, R8 ;  /* 0x0000001c23087223 */ /* 0x000fe20000000008 */
[----:B------:R-:W-:-:S02]  /*1420*/  FFMA R25, R25, R26, R10 ;  /* 0x0000001a19197223 */ /* 0x000fc4000000000a */
[----:B------:R-:W-:Y:S01]  /*1430*/  FFMA R24, R19, R24, R34 ;  /* 0x0000001813187223 */ /* 0x000fe20000000022 */
[----:B------:R-:W-:Y:S01]  /*1440*/  FFMA R17, R17, R18, R8 ;  /* 0x0000001211117223 */ /* 0x000fe20000000008 */
[----:B------:R-:W-:-:S04]  /*1450*/  FFMA R72, R72, R27, R11 ;  /* 0x0000001b48487223 */ /* 0x000fc8000000000b */
[----:B------:R-:W-:Y:S01]  /*1460*/  FFMA R16, R37, R16, R72 ;  /* 0x0000001025107223 */ /* 0x000fe20000000048 */
[----:B------:R-:W-:Y:S01]  /*1470*/  SHF.L.U32 R40, R39, 0x9, RZ ;  /* 0x0000000927287819 */ /* 0x000fe200000006ff */
[----:B------:R-:W-:Y:S01]  /*1480*/  FFMA R15, R32, R15, R25 ;  /* 0x0000000f200f7223 */ /* 0x000fe20000000019 */
[----:B------:R-:W-:Y:S01]  /*1490*/  BAR.SYNC.DEFER_BLOCKING 0x0 ;  /* 0x0000000000007b1d */ /* 0x000fe20000010000 */
[----:B------:R-:W-:Y:S01]  /*14a0*/  IADD3 R45, R38, -R45, RZ ;  /* 0x8000002d262d7210 */ /* 0x000fe20007ffe0ff */
[----:B------:R-:W-:Y:S01]  /*14b0*/  FFMA R33, R33, R14, R24 ;  /* 0x0000000e21217223 */ /* 0x000fe20000000018 */
[----:B------:R-:W-:-:S05]  /*14c0*/  FFMA R13, R74, R13, R17 ;  /* 0x0000000d4a0d7223 */ /* 0x000fca0000000011 */
[----:B------:R-:W1:Y:S01]  /*14d0*/  LDC.64 R38, c[0x0][0x220] ;  /* 0x00008800ff267b82 */ /* 0x000e620000000a00 */
[----:B------:R-:W-:Y:S01]  /*14e0*/  FFMA R41, R41, R12, R16 ;  /* 0x0000000c29297223 */ /* 0x000fe20000000010 */
[----:B------:R-:W-:Y:S01]  /*14f0*/  IMAD R45, R0, 0x1000, R45 ;  /* 0x00001000002d7824 */ /* 0x000fe200078e022d */
[----:B------:R-:W-:Y:S01]  /*1500*/  LOP3.LUT R40, R40, 0xffe00000, RZ, 0xc0, !PT ;  /* 0xffe0000028287812 */ /* 0x000fe200078ec0ff */
[----:B------:R2:W-:Y:S04]  /*1510*/  STS [R36], R15 ;  /* 0x0000000f24007388 */ /* 0x0005e80000000800 */
[----:B------:R2:W-:Y:S04]  /*1520*/  STS [R36+0x200], R33 ;  /* 0x0002002124007388 */ /* 0x0005e80000000800 */
[----:B------:R2:W-:Y:S04]  /*1530*/  STS [R36+0x400], R13 ;  /* 0x0004000d24007388 */ /* 0x0005e80000000800 */
[----:B------:R2:W-:Y:S01]  /*1540*/  STS [R36+0x600], R41 ;  /* 0x0006002924007388 */ /* 0x0005e20000000800 */
[----:B------:R-:W-:-:S05]  /*1550*/  IADD3 R45, R45, R40, RZ ;  /* 0x000000282d2d7210 */ /* 0x000fca0007ffe0ff */
[----:B-1----:R-:W-:Y:S01]  /*1560*/  IMAD.WIDE R4, R45, 0x4, R38 ;  /* 0x000000042d047825 */ /* 0x002fe200078e0226 */
[----:B------:R-:W-:Y:S06]  /*1570*/  BAR.SYNC.DEFER_BLOCKING 0x0 ;  /* 0x0000000000007b1d */ /* 0x000fec0000010000 */
[----:B0-----:R2:W-:Y:S01]  /*1580*/  @!P0 STG.E.128 desc[UR6][R4.64], R20 ;  /* 0x0000001404008986 */ /* 0x0015e2000c101d06 */
[----:B------:R-:W-:Y:S05]  /*1590*/  @P0 EXIT ;  /* 0x000000000000094d */ /* 0x000fea0003800000 */
[----:B------:R-:W0:Y:S01]  /*15a0*/  LDS.128 R8, [R42] ;  /* 0x000000002a087984 */ /* 0x000e220000000c00 */
[----:B------:R-:W-:-:S04]  /*15b0*/  LOP3.LUT R2, R2, 0x200, R43, 0xfe, !PT ;  /* 0x0000020002027812 */ /* 0x000fc800078efe2b */
[----:B------:R-:W-:-:S04]  /*15c0*/  LEA.HI R3, R3, R2, RZ, 0xc ;  /* 0x0000000203037211 */ /* 0x000fc800078f60ff */
[C---:B--2---:R-:W-:Y:S02]  /*15d0*/  SHF.L.U32 R4, R3.reuse, 0x9, RZ ;  /* 0x0000000903047819 */ /* 0x044fe400000006ff */
[----:B------:R-:W-:Y:S02]  /*15e0*/  LOP3.LUT R3, R3, 0xfffff000, RZ, 0xc0, !PT ;  /* 0xfffff00003037812 */ /* 0x000fe400078ec0ff */
[----:B------:R-:W-:-:S04]  /*15f0*/  LOP3.LUT R4, R4, 0xffe00000, RZ, 0xc0, !PT ;  /* 0xffe0000004047812 */ /* 0x000fc800078ec0ff */
[----:B------:R-:W-:-:S04]  /*1600*/  IADD3 R3, R4, R2, -R3 ;  /* 0x0000000204037210 */ /* 0x000fc80007ffe803 */
[----:B------:R-:W-:-:S05]  /*1610*/  LEA R3, R0, R3, 0xc ;  /* 0x0000000300037211 */ /* 0x000fca00078e60ff */
[----:B------:R-:W-:-:S05]  /*1620*/  IMAD.WIDE R38, R3, 0x4, R38 ;  /* 0x0000000403267825 */ /* 0x000fca00078e0226 */
[----:B0-----:R-:W-:Y:S01]  /*1630*/  STG.E.128 desc[UR6][R38.64], R8 ;  /* 0x0000000826007986 */ /* 0x001fe2000c101d06 */
[----:B------:R-:W-:Y:S05]  /*1640*/  EXIT ;  /* 0x000000000000794d */ /* 0x000fea0003800000 */
.L_x_0:
[----:B------:R-:W-:-:S00]  /*1650*/  BRA `(.L_x_0) ;  /* 0xfffffffc00fc7947 */ /* 0x000fc0000383ffff */
[----:B------:R-:W-:-:S00]  /*1660*/  NOP ;  /* 0x0000000000007918 */ /* 0x000fc00000000000 */
        /* <DEDUP_REMOVED lines=9> */
.L_x_1:


//--------------------- .nv.shared.triton_poi_fused__softmax_mul_sum_12 --------------------------
	.section	.nv.shared.triton_poi_fused__softmax_mul_sum_12,"aw",@nobits
	.sectionflags	@""
	.align	16
	.zero		1024


//--------------------- .nv.constant0.triton_poi_fused__softmax_mul_sum_12 --------------------------
	.section	.nv.constant0.triton_poi_fused__softmax_mul_sum_12,"a",@progbits
	.sectionflags	@""
	.align	4
.nv.constant0.triton_poi_fused__softmax_mul_sum_12:
	.zero		560
